//
// Generated by NVIDIA NVVM Compiler
//
// Compiler Build ID: CL-36424714
// Cuda compilation tools, release 13.0, V13.0.88
// Based on NVVM 20.0.0
//

.version 9.0
.target sm_100
.address_size 64

	// .globl	_Z20use_local_memory_GPUf
// _ZZ21use_shared_memory_GPUPfE6sh_arr has been demoted

.visible .entry _Z20use_local_memory_GPUf(
	.param .f32 _Z20use_local_memory_GPUf_param_0
)
{


	ret;

}
	// .globl	_Z21use_shared_memory_GPUPf
.visible .entry _Z21use_shared_memory_GPUPf(
	.param .u64 .ptr .align 1 _Z21use_shared_memory_GPUPf_param_0
)
{
	.reg .pred 	%p<11>;
	.reg .b32 	%r<45>;
	.reg .b32 	%f<87>;
	.reg .b64 	%rd<5>;
	// demoted variable
	.shared .align 4 .b8 _ZZ21use_shared_memory_GPUPfE6sh_arr[512];
	ld.param.u64 	%rd2, [_Z21use_shared_memory_GPUPf_param_0];
	cvta.to.global.u64 	%rd3, %rd2;
	mov.u32 	%r1, %tid.x;
	mul.wide.u32 	%rd4, %r1, 4;
	add.s64 	%rd1, %rd3, %rd4;
	ld.global.f32 	%f16, [%rd1];
	shl.b32 	%r23, %r1, 2;
	mov.u32 	%r24, _ZZ21use_shared_memory_GPUPfE6sh_arr;
	add.s32 	%r2, %r24, %r23;
	st.shared.f32 	[%r2], %f16;
	bar.sync 	0;
	setp.eq.s32 	%p1, %r1, 0;
	mov.f32 	%f86, 0f00000000;
	@%p1 bra 	$L__BB1_13;
	and.b32  	%r3, %r1, 15;
	setp.lt.u32 	%p2, %r1, 16;
	mov.b32 	%r41, 0;
	mov.f32 	%f86, 0f00000000;
	@%p2 bra 	$L__BB1_4;
	and.b32  	%r41, %r1, 1008;
	add.s32 	%r38, %r24, 32;
	neg.s32 	%r39, %r41;
	mov.f32 	%f86, 0f00000000;
$L__BB1_3:
	.pragma "nounroll";
	ld.shared.f32 	%f20, [%r38+-32];
	add.f32 	%f21, %f86, %f20;
	ld.shared.f32 	%f22, [%r38+-28];
	add.f32 	%f23, %f21, %f22;
	ld.shared.f32 	%f24, [%r38+-24];
	add.f32 	%f25, %f23, %f24;
	ld.shared.f32 	%f26, [%r38+-20];
	add.f32 	%f27, %f25, %f26;
	ld.shared.f32 	%f28, [%r38+-16];
	add.f32 	%f29, %f27, %f28;
	ld.shared.f32 	%f30, [%r38+-12];
	add.f32 	%f31, %f29, %f30;
	ld.shared.f32 	%f32, [%r38+-8];
	add.f32 	%f33, %f31, %f32;
	ld.shared.f32 	%f34, [%r38+-4];
	add.f32 	%f35, %f33, %f34;
	ld.shared.f32 	%f36, [%r38];
	add.f32 	%f37, %f35, %f36;
	ld.shared.f32 	%f38, [%r38+4];
	add.f32 	%f39, %f37, %f38;
	ld.shared.f32 	%f40, [%r38+8];
	add.f32 	%f41, %f39, %f40;
	ld.shared.f32 	%f42, [%r38+12];
	add.f32 	%f43, %f41, %f42;
	ld.shared.f32 	%f44, [%r38+16];
	add.f32 	%f45, %f43, %f44;
	ld.shared.f32 	%f46, [%r38+20];
	add.f32 	%f47, %f45, %f46;
	ld.shared.f32 	%f48, [%r38+24];
	add.f32 	%f49, %f47, %f48;
	ld.shared.f32 	%f50, [%r38+28];
	add.f32 	%f86, %f49, %f50;
	add.s32 	%r39, %r39, 16;
	add.s32 	%r38, %r38, 64;
	setp.ne.s32 	%p3, %r39, 0;
	@%p3 bra 	$L__BB1_3;
$L__BB1_4:
	setp.eq.s32 	%p4, %r3, 0;
	@%p4 bra 	$L__BB1_13;
	and.b32  	%r11, %r1, 7;
	setp.lt.u32 	%p5, %r3, 8;
	@%p5 bra 	$L__BB1_7;
	shl.b32 	%r28, %r41, 2;
	add.s32 	%r30, %r24, %r28;
	ld.shared.f32 	%f52, [%r30];
	add.f32 	%f53, %f86, %f52;
	ld.shared.f32 	%f54, [%r30+4];
	add.f32 	%f55, %f53, %f54;
	ld.shared.f32 	%f56, [%r30+8];
	add.f32 	%f57, %f55, %f56;
	ld.shared.f32 	%f58, [%r30+12];
	add.f32 	%f59, %f57, %f58;
	ld.shared.f32 	%f60, [%r30+16];
	add.f32 	%f61, %f59, %f60;
	ld.shared.f32 	%f62, [%r30+20];
	add.f32 	%f63, %f61, %f62;
	ld.shared.f32 	%f64, [%r30+24];
	add.f32 	%f65, %f63, %f64;
	ld.shared.f32 	%f66, [%r30+28];
	add.f32 	%f86, %f65, %f66;
	add.s32 	%r41, %r41, 8;
$L__BB1_7:
	setp.eq.s32 	%p6, %r11, 0;
	@%p6 bra 	$L__BB1_13;
	and.b32  	%r14, %r1, 3;
	setp.lt.u32 	%p7, %r11, 4;
	@%p7 bra 	$L__BB1_10;
	shl.b32 	%r31, %r41, 2;
	add.s32 	%r33, %r24, %r31;
	ld.shared.f32 	%f68, [%r33];
	add.f32 	%f69, %f86, %f68;
	ld.shared.f32 	%f70, [%r33+4];
	add.f32 	%f71, %f69, %f70;
	ld.shared.f32 	%f72, [%r33+8];
	add.f32 	%f73, %f71, %f72;
	ld.shared.f32 	%f74, [%r33+12];
	add.f32 	%f86, %f73, %f74;
	add.s32 	%r41, %r41, 4;
$L__BB1_10:
	setp.eq.s32 	%p8, %r14, 0;
	@%p8 bra 	$L__BB1_13;
	shl.b32 	%r34, %r41, 2;
	add.s32 	%r44, %r24, %r34;
	neg.s32 	%r43, %r14;
$L__BB1_12:
	.pragma "nounroll";
	ld.shared.f32 	%f75, [%r44];
	add.f32 	%f86, %f86, %f75;
	add.s32 	%r44, %r44, 4;
	add.s32 	%r43, %r43, 1;
	setp.ne.s32 	%p9, %r43, 0;
	@%p9 bra 	$L__BB1_12;
$L__BB1_13:
	add.s32 	%r36, %r1, 1;
	cvt.rn.f32.u32 	%f76, %r36;
	div.rn.f32 	%f14, %f86, %f76;
	ld.global.f32 	%f77, [%rd1];
	setp.leu.f32 	%p10, %f77, %f14;
	@%p10 bra 	$L__BB1_15;
	st.global.f32 	[%rd1], %f14;
$L__BB1_15:
	mov.b32 	%r37, 1078523331;
	st.shared.u32 	[%r2], %r37;
	ret;

}
	// .globl	_Z21use_global_memory_GPUPf
.visible .entry _Z21use_global_memory_GPUPf(
	.param .u64 .ptr .align 1 _Z21use_global_memory_GPUPf_param_0
)
{
	.reg .b32 	%r<3>;
	.reg .b32 	%f<2>;
	.reg .b64 	%rd<5>;

	ld.param.u64 	%rd1, [_Z21use_global_memory_GPUPf_param_0];
	cvta.to.global.u64 	%rd2, %rd1;
	mov.u32 	%r1, %tid.x;
	shl.b32 	%r2, %r1, 1;
	cvt.rn.f32.u32 	%f1, %r2;
	mul.wide.u32 	%rd3, %r1, 4;
	add.s64 	%rd4, %rd2, %rd3;
	st.global.f32 	[%rd4], %f1;
	ret;

}


// ===== COMPILED SASS (sm_100) =====

	.target	sm_100

	.elftype	@"ET_EXEC"


//--------------------- .note.nv.tkinfo           --------------------------
	.section	.note.nv.tkinfo,"",@"SHT_NOTE"
	.sectionflags	@"SHF_NOTE_NV_TKINFO"
	.tkinfo
        /*0018*/ 	.word	0x00000002
        /*0030*/ 	.string	""
        /*0030*/ 	.string	"ptxas"
        /*0030*/ 	.string	"Cuda compilation tools, release 13.0, V13.0.88"
        /*0030*/ 	.string	"Build cuda_13.0.r13.0/compiler.36424714_0"
        /*0030*/ 	.string	"-arch sm_100 -m 64 "



//--------------------- .note.nv.cuinfo           --------------------------
	.section	.note.nv.cuinfo,"",@"SHT_NOTE"
	.sectionflags	@"SHF_NOTE_NV_CUINFO"
        /*0018*/ 	.short	0x0002
        /*001a*/ 	.short	0x0064
        /*001c*/ 	.short	0x0082
	.zero		2


//--------------------- .nv.info                  --------------------------
	.section	.nv.info,"",@"SHT_CUDA_INFO"
	.align	4


	//----- nvinfo : EIATTR_REGCOUNT
	.align		4
        /*0000*/ 	.byte	0x04, 0x2f
        /*0002*/ 	.short	(.L_1 - .L_0)
	.align		4
.L_0:
        /*0004*/ 	.word	index@(_Z20use_local_memory_GPUf)
        /*0008*/ 	.word	0x00000004


	//----- nvinfo : EIATTR_FRAME_SIZE
	.align		4
.L_1:
        /*000c*/ 	.byte	0x04, 0x11
        /*000e*/ 	.short	(.L_3 - .L_2)
	.align		4
.L_2:
        /*0010*/ 	.word	index@(_Z20use_local_memory_GPUf)
        /*0014*/ 	.word	0x00000000


	//----- nvinfo : EIATTR_REGCOUNT
	.align		4
.L_3:
        /*0018*/ 	.byte	0x04, 0x2f
        /*001a*/ 	.short	(.L_5 - .L_4)
	.align		4
.L_4:
        /*001c*/ 	.word	index@(_Z21use_shared_memory_GPUPf)
        /*0020*/ 	.word	0x0000001b


	//----- nvinfo : EIATTR_FRAME_SIZE
	.align		4
.L_5:
        /*0024*/ 	.byte	0x04, 0x11
        /*0026*/ 	.short	(.L_7 - .L_6)
	.align		4
.L_6:
        /*0028*/ 	.word	index@($__internal_0_$__cuda_sm3x_div_rn_noftz_f32_slowpath)
        /*002c*/ 	.word	0x00000000


	//----- nvinfo : EIATTR_FRAME_SIZE
	.align		4
.L_7:
        /*0030*/ 	.byte	0x04, 0x11
        /*0032*/ 	.short	(.L_9 - .L_8)
	.align		4
.L_8:
        /*0034*/ 	.word	index@(_Z21use_shared_memory_GPUPf)
        /*0038*/ 	.word	0x00000000


	//----- nvinfo : EIATTR_REGCOUNT
	.align		4
.L_9:
        /*003c*/ 	.byte	0x04, 0x2f
        /*003e*/ 	.short	(.L_11 - .L_10)
	.align		4
.L_10:
        /*0040*/ 	.word	index@(_Z21use_global_memory_GPUPf)
        /*0044*/ 	.word	0x00000008


	//----- nvinfo : EIATTR_FRAME_SIZE
	.align		4
.L_11:
        /*0048*/ 	.byte	0x04, 0x11
        /*004a*/ 	.short	(.L_13 - .L_12)
	.align		4
.L_12:
        /*004c*/ 	.word	index@(_Z21use_global_memory_GPUPf)
        /*0050*/ 	.word	0x00000000


	//----- nvinfo : EIATTR_MIN_STACK_SIZE
	.align		4
.L_13:
        /*0054*/ 	.byte	0x04, 0x12
        /*0056*/ 	.short	(.L_15 - .L_14)
	.align		4
.L_14:
        /*0058*/ 	.word	index@(_Z21use_global_memory_GPUPf)
        /*005c*/ 	.word	0x00000000


	//----- nvinfo : EIATTR_MIN_STACK_SIZE
	.align		4
.L_15:
        /*0060*/ 	.byte	0x04, 0x12
        /*0062*/ 	.short	(.L_17 - .L_16)
	.align		4
.L_16:
        /*0064*/ 	.word	index@(_Z21use_shared_memory_GPUPf)
        /*0068*/ 	.word	0x00000000


	//----- nvinfo : EIATTR_MIN_STACK_SIZE
	.align		4
.L_17:
        /*006c*/ 	.byte	0x04, 0x12
        /*006e*/ 	.short	(.L_19 - .L_18)
	.align		4
.L_18:
        /*0070*/ 	.word	index@(_Z20use_local_memory_GPUf)
        /*0074*/ 	.word	0x00000000
.L_19:


//--------------------- .nv.compat                --------------------------
	.section	.nv.compat,"",@"SHT_CUDA_COMPAT_INFO"
	.align	4
        /*0000*/ 	.byte	0x02, 0x09, 0x00, 0x00, 0x02, 0x02, 0x01, 0x00, 0x02, 0x05, 0x05, 0x00, 0x03, 0x07, 0x01, 0x01
        /*0010*/ 	.byte	0x02, 0x03, 0x00, 0x00, 0x02, 0x06, 0x01, 0x00, 0x04, 0x0b, 0x08, 0x00, 0x01, 0x00, 0x00, 0x00
        /*0020*/ 	.byte	0x00, 0x00, 0x00, 0x00


//--------------------- .nv.info._Z21use_global_memory_GPUPf --------------------------
	.section	.nv.info._Z21use_global_memory_GPUPf,"",@"SHT_CUDA_INFO"
	.sectionflags	@""
	.align	4


	//----- nvinfo : EIATTR_CUDA_API_VERSION
	.align		4
        /*0000*/ 	.byte	0x04, 0x37
        /*0002*/ 	.short	(.L_21 - .L_20)
.L_20:
        /*0004*/ 	.word	0x00000082


	//----- nvinfo : EIATTR_KPARAM_INFO
	.align		4
.L_21:
        /*0008*/ 	.byte	0x04, 0x17
        /*000a*/ 	.short	(.L_23 - .L_22)
.L_22:
        /*000c*/ 	.word	0x00000000
        /*0010*/ 	.short	0x0000
        /*0012*/ 	.short	0x0000
        /*0014*/ 	.byte	0x00, 0xf5, 0x21, 0x00


	//----- nvinfo : EIATTR_SPARSE_MMA_MASK
	.align		4
.L_23:
        /*0018*/ 	.byte	0x03, 0x50
        /*001a*/ 	.short	0x0000


	//----- nvinfo : EIATTR_MAXREG_COUNT
	.align		4
        /*001c*/ 	.byte	0x03, 0x1b
        /*001e*/ 	.short	0x00ff


	//----- nvinfo : EIATTR_MERCURY_ISA_VERSION
	.align		4
        /*0020*/ 	.byte	0x03, 0x5f
        /*0022*/ 	.short	0x0101


	//----- nvinfo : EIATTR_VRC_CTA_INIT_COUNT
	.align		4
        /*0024*/ 	.byte	0x02, 0x4a
	.zero		1
	.zero		1


	//----- nvinfo : EIATTR_EXIT_INSTR_OFFSETS
	.align		4
        /*0028*/ 	.byte	0x04, 0x1c
        /*002a*/ 	.short	(.L_25 - .L_24)


	//   ....[0]....
.L_24:
        /*002c*/ 	.word	0x00000080


	//----- nvinfo : EIATTR_CBANK_PARAM_SIZE
	.align		4
.L_25:
        /*0030*/ 	.byte	0x03, 0x19
        /*0032*/ 	.short	0x0008


	//----- nvinfo : EIATTR_PARAM_CBANK
	.align		4
        /*0034*/ 	.byte	0x04, 0x0a
        /*0036*/ 	.short	(.L_27 - .L_26)
	.align		4
.L_26:
        /*0038*/ 	.word	index@(.nv.constant0._Z21use_global_memory_GPUPf)
        /*003c*/ 	.short	0x0380
        /*003e*/ 	.short	0x0008


	//----- nvinfo : EIATTR_SW_WAR
	.align		4
.L_27:
        /*0040*/ 	.byte	0x04, 0x36
        /*0042*/ 	.short	(.L_29 - .L_28)
.L_28:
        /*0044*/ 	.word	0x00000008
.L_29:


//--------------------- .nv.info._Z21use_shared_memory_GPUPf --------------------------
	.section	.nv.info._Z21use_shared_memory_GPUPf,"",@"SHT_CUDA_INFO"
	.sectionflags	@""
	.align	4


	//----- nvinfo : EIATTR_CUDA_API_VERSION
	.align		4
        /*0000*/ 	.byte	0x04, 0x37
        /*0002*/ 	.short	(.L_31 - .L_30)
.L_30:
        /*0004*/ 	.word	0x00000082


	//----- nvinfo : EIATTR_KPARAM_INFO
	.align		4
.L_31:
        /*0008*/ 	.byte	0x04, 0x17
        /*000a*/ 	.short	(.L_33 - .L_32)
.L_32:
        /*000c*/ 	.word	0x00000000
        /*0010*/ 	.short	0x0000
        /*0012*/ 	.short	0x0000
        /*0014*/ 	.byte	0x00, 0xf5, 0x21, 0x00


	//----- nvinfo : EIATTR_SPARSE_MMA_MASK
	.align		4
.L_33:
        /*0018*/ 	.byte	0x03, 0x50
        /*001a*/ 	.short	0x0000


	//----- nvinfo : EIATTR_MAXREG_COUNT
	.align		4
        /*001c*/ 	.byte	0x03, 0x1b
        /*001e*/ 	.short	0x00ff


	//----- nvinfo : EIATTR_NUM_BARRIERS
	.align		4
        /*0020*/ 	.byte	0x02, 0x4c
        /*0022*/ 	.byte	0x01
	.zero		1


	//----- nvinfo : EIATTR_MERCURY_ISA_VERSION
	.align		4
        /*0024*/ 	.byte	0x03, 0x5f
        /*0026*/ 	.short	0x0101


	//----- nvinfo : EIATTR_VRC_CTA_INIT_COUNT
	.align		4
        /*0028*/ 	.byte	0x02, 0x4a
	.zero		1
	.zero		1


	//----- nvinfo : EIATTR_EXIT_INSTR_OFFSETS
	.align		4
        /*002c*/ 	.byte	0x04, 0x1c
        /*002e*/ 	.short	(.L_35 - .L_34)


	//   ....[0]....
.L_34:
        /*0030*/ 	.word	0x00000720


	//----- nvinfo : EIATTR_CRS_STACK_SIZE
	.align		4
.L_35:
        /*0034*/ 	.byte	0x04, 0x1e
        /*0036*/ 	.short	(.L_37 - .L_36)
.L_36:
        /*0038*/ 	.word	0x00000000


	//----- nvinfo : EIATTR_CBANK_PARAM_SIZE
	.align		4
.L_37:
        /*003c*/ 	.byte	0x03, 0x19
        /*003e*/ 	.short	0x0008


	//----- nvinfo : EIATTR_PARAM_CBANK
	.align		4
        /*0040*/ 	.byte	0x04, 0x0a
        /*0042*/ 	.short	(.L_39 - .L_38)
	.align		4
.L_38:
        /*0044*/ 	.word	index@(.nv.constant0._Z21use_shared_memory_GPUPf)
        /*0048*/ 	.short	0x0380
        /*004a*/ 	.short	0x0008


	//----- nvinfo : EIATTR_SW_WAR
	.align		4
.L_39:
        /*004c*/ 	.byte	0x04, 0x36
        /*004e*/ 	.short	(.L_41 - .L_40)
.L_40:
        /*0050*/ 	.word	0x00000008
.L_41:


//--------------------- .nv.info._Z20use_local_memory_GPUf --------------------------
	.section	.nv.info._Z20use_local_memory_GPUf,"",@"SHT_CUDA_INFO"
	.sectionflags	@""
	.align	4


	//----- nvinfo : EIATTR_CUDA_API_VERSION
	.align		4
        /*0000*/ 	.byte	0x04, 0x37
        /*0002*/ 	.short	(.L_43 - .L_42)
.L_42:
        /*0004*/ 	.word	0x00000082


	//----- nvinfo : EIATTR_KPARAM_INFO
	.align		4
.L_43:
        /*0008*/ 	.byte	0x04, 0x17
        /*000a*/ 	.short	(.L_45 - .L_44)
.L_44:
        /*000c*/ 	.word	0x00000000
        /*0010*/ 	.short	0x0000
        /*0012*/ 	.short	0x0000
        /*0014*/ 	.byte	0x00, 0xf0, 0x11, 0x00


	//----- nvinfo : EIATTR_SPARSE_MMA_MASK
	.align		4
.L_45:
        /*0018*/ 	.byte	0x03, 0x50
        /*001a*/ 	.short	0x0000


	//----- nvinfo : EIATTR_MAXREG_COUNT
	.align		4
        /*001c*/ 	.byte	0x03, 0x1b
        /*001e*/ 	.short	0x00ff


	//----- nvinfo : EIATTR_MERCURY_ISA_VERSION
	.align		4
        /*0020*/ 	.byte	0x03, 0x5f
        /*0022*/ 	.short	0x0101


	//----- nvinfo : EIATTR_VRC_CTA_INIT_COUNT
	.align		4
        /*0024*/ 	.byte	0x02, 0x4a
	.zero		1
	.zero		1


	//----- nvinfo : EIATTR_EXIT_INSTR_OFFSETS
	.align		4
        /*0028*/ 	.byte	0x04, 0x1c
        /*002a*/ 	.short	(.L_47 - .L_46)


	//   ....[0]....
.L_46:
        /*002c*/ 	.word	0x00000010


	//----- nvinfo : EIATTR_CBANK_PARAM_SIZE
	.align		4
.L_47:
        /*0030*/ 	.byte	0x03, 0x19
        /*0032*/ 	.short	0x0004


	//----- nvinfo : EIATTR_PARAM_CBANK
	.align		4
        /*0034*/ 	.byte	0x04, 0x0a
        /*0036*/ 	.short	(.L_49 - .L_48)
	.align		4
.L_48:
        /*0038*/ 	.word	index@(.nv.constant0._Z20use_local_memory_GPUf)
        /*003c*/ 	.short	0x0380
        /*003e*/ 	.short	0x0004


	//----- nvinfo : EIATTR_SW_WAR
	.align		4
.L_49:
        /*0040*/ 	.byte	0x04, 0x36
        /*0042*/ 	.short	(.L_51 - .L_50)
.L_50:
        /*0044*/ 	.word	0x00000008
.L_51:


//--------------------- .nv.callgraph             --------------------------
	.section	.nv.callgraph,"",@"SHT_CUDA_CALLGRAPH"
	.align	4
	.sectionentsize	8
	.align		4
        /*0000*/ 	.word	0x00000000
	.align		4
        /*0004*/ 	.word	0xffffffff
	.align		4
        /*0008*/ 	.word	0x00000000
	.align		4
        /*000c*/ 	.word	0xfffffffe
	.align		4
        /*0010*/ 	.word	0x00000000
	.align		4
        /*0014*/ 	.word	0xfffffffd
	.align		4
        /*0018*/ 	.word	0x00000000
	.align		4
        /*001c*/ 	.word	0xfffffffc


//--------------------- .text._Z21use_global_memory_GPUPf --------------------------
	.section	.text._Z21use_global_memory_GPUPf,"ax",@progbits
	.align	128
        .global         _Z21use_global_memory_GPUPf
        .type           _Z21use_global_memory_GPUPf,@function
        .size           _Z21use_global_memory_GPUPf,(.L_x_25 - _Z21use_global_memory_GPUPf)
        .other          _Z21use_global_memory_GPUPf,@"STO_CUDA_ENTRY STV_DEFAULT"
_Z21use_global_memory_GPUPf:
.text._Z21use_global_memory_GPUPf:
[----:B------:R-:W-:Y:S01]  /*0000*/  LDC R1, c[0x0][0x37c] ;  /* 0x0000df00ff017b82 */ /* 0x000fe20000000800 */
[----:B------:R-:W0:Y:S07]  /*0010*/  S2R R5, SR_TID.X ;  /* 0x0000000000057919 */ /* 0x000e2e0000002100 */
[----:B------:R-:W1:Y:S01]  /*0020*/  LDC.64 R2, c[0x0][0x380] ;  /* 0x0000e000ff027b82 */ /* 0x000e620000000a00 */
[----:B------:R-:W2:Y:S01]  /*0030*/  LDCU.64 UR4, c[0x0][0x358] ;  /* 0x00006b00ff0477ac */ /* 0x000ea20008000a00 */
[C---:B0-----:R-:W-:Y:S01]  /*0040*/  SHF.L.U32 R0, R5.reuse, 0x1, RZ ;  /* 0x0000000105007819 */ /* 0x041fe200000006ff */
[----:B-1----:R-:W-:-:S03]  /*0050*/  IMAD.WIDE.U32 R2, R5, 0x4, R2 ;  /* 0x0000000405027825 */ /* 0x002fc600078e0002 */
[----:B------:R-:W-:-:S05]  /*0060*/  I2FP.F32.U32 R5, R0 ;  /* 0x0000000000057245 */ /* 0x000fca0000201000 */
[----:B--2---:R-:W-:Y:S01]  /*0070*/  STG.E desc[UR4][R2.64], R5 ;  /* 0x0000000502007986 */ /* 0x004fe2000c101904 */
[----:B------:R-:W-:Y:S05]  /*0080*/  EXIT ;  /* 0x000000000000794d */ /* 0x000fea0003800000 */
.L_x_0:
[----:B------:R-:W-:-:S00]  /*0090*/  BRA `(.L_x_0) ;  /* 0xfffffffc00fc7947 */ /* 0x000fc0000383ffff */
[----:B------:R-:W-:-:S00]  /*00a0*/  NOP ;  /* 0x0000000000007918 */ /* 0x000fc00000000000 */
        /* <DEDUP_REMOVED lines=13> */
.L_x_25:


//--------------------- .text._Z21use_shared_memory_GPUPf --------------------------
	.section	.text._Z21use_shared_memory_GPUPf,"ax",@progbits
	.align	128
        .global         _Z21use_shared_memory_GPUPf
        .type           _Z21use_shared_memory_GPUPf,@function
        .size           _Z21use_shared_memory_GPUPf,(.L_x_24 - _Z21use_shared_memory_GPUPf)
        .other          _Z21use_shared_memory_GPUPf,@"STO_CUDA_ENTRY STV_DEFAULT"
_Z21use_shared_memory_GPUPf:
.text._Z21use_shared_memory_GPUPf:
[----:B------:R-:W-:Y:S01]  /*0000*/  LDC R1, c[0x0][0x37c] ;  /* 0x0000df00ff017b82 */ /* 0x000fe20000000800 */
[----:B------:R-:W0:Y:S07]  /*0010*/  S2R R0, SR_TID.X ;  /* 0x0000000000007919 */ /* 0x000e2e0000002100 */
[----:B------:R-:W0:Y:S01]  /*0020*/  LDC.64 R4, c[0x0][0x380] ;  /* 0x0000e000ff047b82 */ /* 0x000e220000000a00 */
[----:B------:R-:W1:Y:S01]  /*0030*/  LDCU.64 UR6, c[0x0][0x358] ;  /* 0x00006b00ff0677ac */ /* 0x000e620008000a00 */
[----:B0-----:R-:W-:-:S05]  /*0040*/  IMAD.WIDE.U32 R4, R0, 0x4, R4 ;  /* 0x0000000400047825 */ /* 0x001fca00078e0004 */
[----:B-1----:R-:W2:Y:S01]  /*0050*/  LDG.E R3, desc[UR6][R4.64] ;  /* 0x0000000604037981 */ /* 0x002ea2000c1e1900 */
[----:B------:R-:W0:Y:S01]  /*0060*/  S2UR UR5, SR_CgaCtaId ;  /* 0x00000000000579c3 */ /* 0x000e220000008800 */
[----:B------:R-:W-:Y:S01]  /*0070*/  UMOV UR4, 0x400 ;  /* 0x0000040000047882 */ /* 0x000fe20000000000 */
[----:B------:R-:W-:Y:S01]  /*0080*/  ISETP.NE.AND P0, PT, R0, RZ, PT ;  /* 0x000000ff0000720c */ /* 0x000fe20003f05270 */
[----:B------:R-:W-:Y:S01]  /*0090*/  BSSY.RECONVERGENT B0, `(.L_x_1) ;  /* 0x0000053000007945 */ /* 0x000fe20003800200 */
[----:B------:R-:W-:Y:S01]  /*00a0*/  IMAD.MOV.U32 R23, RZ, RZ, RZ ;  /* 0x000000ffff177224 */ /* 0x000fe200078e00ff */
[----:B0-----:R-:W-:-:S06]  /*00b0*/  ULEA UR4, UR5, UR4, 0x18 ;  /* 0x0000000405047291 */ /* 0x001fcc000f8ec0ff */
[----:B------:R-:W-:-:S05]  /*00c0*/  LEA R2, R0, UR4, 0x2 ;  /* 0x0000000400027c11 */ /* 0x000fca000f8e10ff */
[----:B--2---:R0:W-:Y:S01]  /*00d0*/  STS [R2], R3 ;  /* 0x0000000302007388 */ /* 0x0041e20000000800 */
[----:B------:R-:W-:Y:S06]  /*00e0*/  BAR.SYNC.DEFER_BLOCKING 0x0 ;  /* 0x0000000000007b1d */ /* 0x000fec0000010000 */
[----:B------:R-:W-:Y:S05]  /*00f0*/  @!P0 BRA `(.L_x_2) ;  /* 0x0000000400308947 */ /* 0x000fea0003800000 */
[C---:B------:R-:W-:Y:S01]  /*0100*/  ISETP.GE.U32.AND P0, PT, R0.reuse, 0x10, PT ;  /* 0x000000100000780c */ /* 0x040fe20003f06070 */
[----:B------:R-:W-:Y:S01]  /*0110*/  BSSY.RECONVERGENT B1, `(.L_x_3) ;  /* 0x0000023000017945 */ /* 0x000fe20003800200 */
[----:B------:R-:W-:Y:S01]  /*0120*/  LOP3.LUT R7, R0, 0xf, RZ, 0xc0, !PT ;  /* 0x0000000f00077812 */ /* 0x000fe200078ec0ff */
[----:B0-----:R-:W-:Y:S02]  /*0130*/  IMAD.MOV.U32 R3, RZ, RZ, RZ ;  /* 0x000000ffff037224 */ /* 0x001fe400078e00ff */
[----:B------:R-:W-:Y:S01]  /*0140*/  IMAD.MOV.U32 R23, RZ, RZ, RZ ;  /* 0x000000ffff177224 */ /* 0x000fe200078e00ff */
[----:B------:R-:W-:-:S07]  /*0150*/  ISETP.NE.AND P1, PT, R7, RZ, PT ;  /* 0x000000ff0700720c */ /* 0x000fce0003f25270 */
[----:B------:R-:W-:Y:S06]  /*0160*/  @!P0 BRA `(.L_x_4) ;  /* 0x0000000000748947 */ /* 0x000fec0003800000 */
[----:B------:R-:W-:Y:S01]  /*0170*/  UIADD3 UR5, UPT, UPT, UR4, 0x20, URZ ;  /* 0x0000002004057890 */ /* 0x000fe2000fffe0ff */
[----:B------:R-:W-:Y:S01]  /*0180*/  LOP3.LUT R3, R0, 0x3f0, RZ, 0xc0, !PT ;  /* 0x000003f000037812 */ /* 0x000fe200078ec0ff */
[----:B------:R-:W-:-:S04]  /*0190*/  HFMA2 R23, -RZ, RZ, 0, 0 ;  /* 0x00000000ff177431 */ /* 0x000fc800000001ff */
[----:B------:R-:W-:Y:S02]  /*01a0*/  IMAD.U32 R6, RZ, RZ, UR5 ;  /* 0x00000005ff067e24 */ /* 0x000fe4000f8e00ff */
[----:B------:R-:W-:-:S07]  /*01b0*/  IMAD.MOV R24, RZ, RZ, -R3 ;  /* 0x000000ffff187224 */ /* 0x000fce00078e0a03 */
.L_x_5:
[----:B------:R-:W0:Y:S01]  /*01c0*/  LDS.128 R8, [R6+-0x20] ;  /* 0xffffe00006087984 */ /* 0x000e220000000c00 */
[----:B------:R-:W-:-:S03]  /*01d0*/  VIADD R24, R24, 0x10 ;  /* 0x0000001018187836 */ /* 0x000fc60000000000 */
[----:B------:R-:W1:Y:S02]  /*01e0*/  LDS.128 R12, [R6+-0x10] ;  /* 0xfffff000060c7984 */ /* 0x000e640000000c00 */
[----:B------:R-:W-:Y:S02]  /*01f0*/  ISETP.NE.AND P0, PT, R24, RZ, PT ;  /* 0x000000ff1800720c */ /* 0x000fe40003f05270 */
[----:B------:R-:W2:Y:S01]  /*0200*/  LDS.128 R16, [R6] ;  /* 0x0000000006107984 */ /* 0x000ea20000000c00 */
[----:B0-----:R-:W-:-:S03]  /*0210*/  FADD R8, R8, R23 ;  /* 0x0000001708087221 */ /* 0x001fc60000000000 */
[----:B------:R0:W3:Y:S01]  /*0220*/  LDS.128 R20, [R6+0x10] ;  /* 0x0000100006147984 */ /* 0x0000e20000000c00 */
[----:B------:R-:W-:-:S04]  /*0230*/  FADD R9, R8, R9 ;  /* 0x0000000908097221 */ /* 0x000fc80000000000 */
[----:B------:R-:W-:Y:S01]  /*0240*/  FADD R10, R9, R10 ;  /* 0x0000000a090a7221 */ /* 0x000fe20000000000 */
[----:B0-----:R-:W-:-:S03]  /*0250*/  IADD3 R6, PT, PT, R6, 0x40, RZ ;  /* 0x0000004006067810 */ /* 0x001fc60007ffe0ff */
[----:B------:R-:W-:-:S04]  /*0260*/  FADD R11, R10, R11 ;  /* 0x0000000b0a0b7221 */ /* 0x000fc80000000000 */
[----:B-1----:R-:W-:-:S04]  /*0270*/  FADD R12, R11, R12 ;  /* 0x0000000c0b0c7221 */ /* 0x002fc80000000000 */
[----:B------:R-:W-:-:S04]  /*0280*/  FADD R13, R12, R13 ;  /* 0x0000000d0c0d7221 */ /* 0x000fc80000000000 */
[----:B------:R-:W-:-:S04]  /*0290*/  FADD R14, R13, R14 ;  /* 0x0000000e0d0e7221 */ /* 0x000fc80000000000 */
[----:B------:R-:W-:-:S04]  /*02a0*/  FADD R15, R14, R15 ;  /* 0x0000000f0e0f7221 */ /* 0x000fc80000000000 */
[----:B--2---:R-:W-:-:S04]  /*02b0*/  FADD R16, R15, R16 ;  /* 0x000000100f107221 */ /* 0x004fc80000000000 */
[----:B------:R-:W-:-:S04]  /*02c0*/  FADD R17, R16, R17 ;  /* 0x0000001110117221 */ /* 0x000fc80000000000 */
[----:B------:R-:W-:-:S04]  /*02d0*/  FADD R18, R17, R18 ;  /* 0x0000001211127221 */ /* 0x000fc80000000000 */
[----:B------:R-:W-:-:S04]  /*02e0*/  FADD R19, R18, R19 ;  /* 0x0000001312137221 */ /* 0x000fc80000000000 */
[----:B---3--:R-:W-:-:S04]  /*02f0*/  FADD R20, R19, R20 ;  /* 0x0000001413147221 */ /* 0x008fc80000000000 */
[----:B------:R-:W-:-:S04]  /*0300*/  FADD R21, R20, R21 ;  /* 0x0000001514157221 */ /* 0x000fc80000000000 */
[----:B------:R-:W-:-:S04]  /*0310*/  FADD R22, R21, R22 ;  /* 0x0000001615167221 */ /* 0x000fc80000000000 */
[----:B------:R-:W-:Y:S01]  /*0320*/  FADD R23, R22, R23 ;  /* 0x0000001716177221 */ /* 0x000fe20000000000 */
[----:B------:R-:W-:Y:S06]  /*0330*/  @P0 BRA `(.L_x_5) ;  /* 0xfffffffc00a00947 */ /* 0x000fec000383ffff */
.L_x_4:
[----:B------:R-:W-:Y:S05]  /*0340*/  BSYNC.RECONVERGENT B1 ;  /* 0x0000000000017941 */ /* 0x000fea0003800200 */
.L_x_3:
[----:B------:R-:W-:Y:S05]  /*0350*/  @!P1 BRA `(.L_x_2) ;  /* 0x0000000000989947 */ /* 0x000fea0003800000 */
[----:B------:R-:W-:Y:S01]  /*0360*/  ISETP.GE.U32.AND P0, PT, R7, 0x8, PT ;  /* 0x000000080700780c */ /* 0x000fe20003f06070 */
[----:B------:R-:W-:Y:S01]  /*0370*/  BSSY.RECONVERGENT B1, `(.L_x_6) ;  /* 0x0000010000017945 */ /* 0x000fe20003800200 */
[----:B------:R-:W-:-:S04]  /*0380*/  LOP3.LUT R16, R0, 0x7, RZ, 0xc0, !PT ;  /* 0x0000000700107812 */ /* 0x000fc800078ec0ff */
[----:B------:R-:W-:-:S07]  /*0390*/  ISETP.NE.AND P1, PT, R16, RZ, PT ;  /* 0x000000ff1000720c */ /* 0x000fce0003f25270 */
[----:B------:R-:W-:Y:S06]  /*03a0*/  @!P0 BRA `(.L_x_7) ;  /* 0x0000000000308947 */ /* 0x000fec0003800000 */
[C---:B------:R-:W-:Y:S01]  /*03b0*/  LEA R6, R3.reuse, UR4, 0x2 ;  /* 0x0000000403067c11 */ /* 0x040fe2000f8e10ff */
[----:B------:R-:W-:-:S04]  /*03c0*/  VIADD R3, R3, 0x8 ;  /* 0x0000000803037836 */ /* 0x000fc80000000000 */
[----:B------:R-:W0:Y:S04]  /*03d0*/  LDS.128 R8, [R6] ;  /* 0x0000000006087984 */ /* 0x000e280000000c00 */
[----:B------:R-:W1:Y:S01]  /*03e0*/  LDS.128 R12, [R6+0x10] ;  /* 0x00001000060c7984 */ /* 0x000e620000000c00 */
[----:B0-----:R-:W-:-:S04]  /*03f0*/  FADD R8, R23, R8 ;  /* 0x0000000817087221 */ /* 0x001fc80000000000 */
[----:B------:R-:W-:-:S04]  /*0400*/  FADD R9, R8, R9 ;  /* 0x0000000908097221 */ /* 0x000fc80000000000 */
[----:B------:R-:W-:-:S04]  /*0410*/  FADD R10, R9, R10 ;  /* 0x0000000a090a7221 */ /* 0x000fc80000000000 */
[----:B------:R-:W-:-:S04]  /*0420*/  FADD R11, R10, R11 ;  /* 0x0000000b0a0b7221 */ /* 0x000fc80000000000 */
[----:B-1----:R-:W-:-:S04]  /*0430*/  FADD R12, R11, R12 ;  /* 0x0000000c0b0c7221 */ /* 0x002fc80000000000 */
[----:B------:R-:W-:-:S04]  /*0440*/  FADD R13, R12, R13 ;  /* 0x0000000d0c0d7221 */ /* 0x000fc80000000000 */
[----:B------:R-:W-:-:S04]  /*0450*/  FADD R14, R13, R14 ;  /* 0x0000000e0d0e7221 */ /* 0x000fc80000000000 */
[----:B------:R-:W-:-:S07]  /*0460*/  FADD R23, R14, R15 ;  /* 0x0000000f0e177221 */ /* 0x000fce0000000000 */
.L_x_7:
[----:B------:R-:W-:Y:S05]  /*0470*/  BSYNC.RECONVERGENT B1 ;  /* 0x0000000000017941 */ /* 0x000fea0003800200 */
.L_x_6:
[----:B------:R-:W-:Y:S05]  /*0480*/  @!P1 BRA `(.L_x_2) ;  /* 0x00000000004c9947 */ /* 0x000fea0003800000 */
[----:B------:R-:W-:Y:S02]  /*0490*/  ISETP.GE.U32.AND P0, PT, R16, 0x4, PT ;  /* 0x000000041000780c */ /* 0x000fe40003f06070 */
[----:B------:R-:W-:-:S04]  /*04a0*/  LOP3.LUT R6, R0, 0x3, RZ, 0xc0, !PT ;  /* 0x0000000300067812 */ /* 0x000fc800078ec0ff */
[----:B------:R-:W-:-:S07]  /*04b0*/  ISETP.NE.AND P1, PT, R6, RZ, PT ;  /* 0x000000ff0600720c */ /* 0x000fce0003f25270 */
[C---:B------:R-:W-:Y:S01]  /*04c0*/  @P0 LEA R8, R3.reuse, UR4, 0x2 ;  /* 0x0000000403080c11 */ /* 0x040fe2000f8e10ff */
[----:B------:R-:W-:-:S05]  /*04d0*/  @P0 VIADD R3, R3, 0x4 ;  /* 0x0000000403030836 */ /* 0x000fca0000000000 */
[----:B------:R-:W0:Y:S02]  /*04e0*/  @P0 LDS.128 R8, [R8] ;  /* 0x0000000008080984 */ /* 0x000e240000000c00 */
[----:B0-----:R-:W-:-:S04]  /*04f0*/  @P0 FADD R12, R23, R8 ;  /* 0x00000008170c0221 */ /* 0x001fc80000000000 */
[----:B------:R-:W-:-:S04]  /*0500*/  @P0 FADD R9, R12, R9 ;  /* 0x000000090c090221 */ /* 0x000fc80000000000 */
[----:B------:R-:W-:-:S04]  /*0510*/  @P0 FADD R10, R9, R10 ;  /* 0x0000000a090a0221 */ /* 0x000fc80000000000 */
[----:B------:R-:W-:Y:S01]  /*0520*/  @P0 FADD R23, R10, R11 ;  /* 0x0000000b0a170221 */ /* 0x000fe20000000000 */
[----:B------:R-:W-:Y:S06]  /*0530*/  @!P1 BRA `(.L_x_2) ;  /* 0x0000000000209947 */ /* 0x000fec0003800000 */
[----:B------:R-:W-:Y:S01]  /*0540*/  LEA R3, R3, UR4, 0x2 ;  /* 0x0000000403037c11 */ /* 0x000fe2000f8e10ff */
[----:B------:R-:W-:-:S07]  /*0550*/  IMAD.MOV R6, RZ, RZ, -R6 ;  /* 0x000000ffff067224 */ /* 0x000fce00078e0a06 */
.L_x_8:
[----:B------:R0:W1:Y:S01]  /*0560*/  LDS R8, [R3] ;  /* 0x0000000003087984 */ /* 0x0000620000000800 */
[----:B------:R-:W-:-:S04]  /*0570*/  IADD3 R6, PT, PT, R6, 0x1, RZ ;  /* 0x0000000106067810 */ /* 0x000fc80007ffe0ff */
[----:B------:R-:W-:Y:S01]  /*0580*/  ISETP.NE.AND P0, PT, R6, RZ, PT ;  /* 0x000000ff0600720c */ /* 0x000fe20003f05270 */
[----:B0-----:R-:W-:Y:S02]  /*0590*/  VIADD R3, R3, 0x4 ;  /* 0x0000000403037836 */ /* 0x001fe40000000000 */
[----:B-1----:R-:W-:-:S10]  /*05a0*/  FADD R23, R8, R23 ;  /* 0x0000001708177221 */ /* 0x002fd40000000000 */
[----:B------:R-:W-:Y:S05]  /*05b0*/  @P0 BRA `(.L_x_8) ;  /* 0xfffffffc00e80947 */ /* 0x000fea000383ffff */
.L_x_2:
[----:B------:R-:W-:Y:S05]  /*05c0*/  BSYNC.RECONVERGENT B0 ;  /* 0x0000000000007941 */ /* 0x000fea0003800200 */
.L_x_1:
[----:B------:R-:W-:Y:S01]  /*05d0*/  VIADD R0, R0, 0x1 ;  /* 0x0000000100007836 */ /* 0x000fe20000000000 */
[----:B------:R-:W-:Y:S04]  /*05e0*/  BSSY.RECONVERGENT B0, `(.L_x_9) ;  /* 0x000000e000007945 */ /* 0x000fe80003800200 */
[----:B------:R-:W-:-:S04]  /*05f0*/  I2FP.F32.U32 R8, R0 ;  /* 0x0000000000087245 */ /* 0x000fc80000201000 */
[----:B0-----:R-:W0:Y:S08]  /*0600*/  MUFU.RCP R3, R8 ;  /* 0x0000000800037308 */ /* 0x001e300000001000 */
[----:B------:R-:W1:Y:S01]  /*0610*/  FCHK P0, R23, R8 ;  /* 0x0000000817007302 */ /* 0x000e620000000000 */
[----:B0-----:R-:W-:-:S04]  /*0620*/  FFMA R0, -R8, R3, 1 ;  /* 0x3f80000008007423 */ /* 0x001fc80000000103 */
[----:B------:R-:W-:-:S04]  /*0630*/  FFMA R0, R3, R0, R3 ;  /* 0x0000000003007223 */ /* 0x000fc80000000003 */
[----:B------:R-:W-:-:S04]  /*0640*/  FFMA R3, R0, R23, RZ ;  /* 0x0000001700037223 */ /* 0x000fc800000000ff */
[----:B------:R-:W-:-:S04]  /*0650*/  FFMA R6, -R8, R3, R23 ;  /* 0x0000000308067223 */ /* 0x000fc80000000117 */
[----:B------:R-:W-:Y:S01]  /*0660*/  FFMA R3, R0, R6, R3 ;  /* 0x0000000600037223 */ /* 0x000fe20000000003 */
[----:B-1----:R-:W-:Y:S06]  /*0670*/  @!P0 BRA `(.L_x_10) ;  /* 0x0000000000108947 */ /* 0x002fec0003800000 */
[----:B------:R-:W-:Y:S01]  /*0680*/  IMAD.MOV.U32 R3, RZ, RZ, R23 ;  /* 0x000000ffff037224 */ /* 0x000fe200078e0017 */
[----:B------:R-:W-:-:S07]  /*0690*/  MOV R6, 0x6b0 ;  /* 0x000006b000067802 */ /* 0x000fce0000000f00 */
[----:B------:R-:W-:Y:S05]  /*06a0*/  CALL.REL.NOINC `($__internal_0_$__cuda_sm3x_div_rn_noftz_f32_slowpath) ;  /* 0x0000000000207944 */ /* 0x000fea0003c00000 */
[----:B------:R-:W-:-:S07]  /*06b0*/  MOV R3, R0 ;  /* 0x0000000000037202 */ /* 0x000fce0000000f00 */
.L_x_10:
[----:B------:R-:W-:Y:S05]  /*06c0*/  BSYNC.RECONVERGENT B0 ;  /* 0x0000000000007941 */ /* 0x000fea0003800200 */
.L_x_9:
[----:B------:R-:W2:Y:S01]  /*06d0*/  LDG.E R0, desc[UR6][R4.64] ;  /* 0x0000000604007981 */ /* 0x000ea2000c1e1900 */
[----:B------:R-:W-:-:S05]  /*06e0*/  IMAD.MOV.U32 R7, RZ, RZ, 0x4048f5c3 ;  /* 0x4048f5c3ff077424 */ /* 0x000fca00078e00ff */
[----:B------:R-:W-:Y:S01]  /*06f0*/  STS [R2], R7 ;  /* 0x0000000702007388 */ /* 0x000fe20000000800 */
[----:B--2---:R-:W-:-:S13]  /*0700*/  FSETP.GT.AND P0, PT, R0, R3, PT ;  /* 0x000000030000720b */ /* 0x004fda0003f04000 */
[----:B------:R-:W-:Y:S01]  /*0710*/  @P0 STG.E desc[UR6][R4.64], R3 ;  /* 0x0000000304000986 */ /* 0x000fe2000c101906 */
[----:B------:R-:W-:Y:S05]  /*0720*/  EXIT ;  /* 0x000000000000794d */ /* 0x000fea0003800000 */
        .weak           $__internal_0_$__cuda_sm3x_div_rn_noftz_f32_slowpath
        .type           $__internal_0_$__cuda_sm3x_div_rn_noftz_f32_slowpath,@function
        .size           $__internal_0_$__cuda_sm3x_div_rn_noftz_f32_slowpath,(.L_x_24 - $__internal_0_$__cuda_sm3x_div_rn_noftz_f32_slowpath)
$__internal_0_$__cuda_sm3x_div_rn_noftz_f32_slowpath:
[----:B------:R-:W-:Y:S01]  /*0730*/  SHF.R.U32.HI R7, RZ, 0x17, R8 ;  /* 0x00000017ff077819 */ /* 0x000fe20000011608 */
[----:B------:R-:W-:Y:S01]  /*0740*/  BSSY.RECONVERGENT B1, `(.L_x_11) ;  /* 0x0000063000017945 */ /* 0x000fe20003800200 */
[----:B------:R-:W-:Y:S02]  /*0750*/  SHF.R.U32.HI R0, RZ, 0x17, R3 ;  /* 0x00000017ff007819 */ /* 0x000fe40000011603 */
[----:B------:R-:W-:Y:S02]  /*0760*/  LOP3.LUT R7, R7, 0xff, RZ, 0xc0, !PT ;  /* 0x000000ff07077812 */ /* 0x000fe400078ec0ff */
[----:B------:R-:W-:-:S03]  /*0770*/  LOP3.LUT R12, R0, 0xff, RZ, 0xc0, !PT ;  /* 0x000000ff000c7812 */ /* 0x000fc600078ec0ff */
[----:B------:R-:W-:Y:S02]  /*0780*/  VIADD R10, R7, 0xffffffff ;  /* 0xffffffff070a7836 */ /* 0x000fe40000000000 */
[----:B------:R-:W-:-:S03]  /*0790*/  VIADD R11, R12, 0xffffffff ;  /* 0xffffffff0c0b7836 */ /* 0x000fc60000000000 */
[----:B------:R-:W-:-:S04]  /*07a0*/  ISETP.GT.U32.AND P0, PT, R10, 0xfd, PT ;  /* 0x000000fd0a00780c */ /* 0x000fc80003f04070 */
[----:B------:R-:W-:-:S13]  /*07b0*/  ISETP.GT.U32.OR P0, PT, R11, 0xfd, P0 ;  /* 0x000000fd0b00780c */ /* 0x000fda0000704470 */
[----:B------:R-:W-:Y:S01]  /*07c0*/  @!P0 MOV R9, RZ ;  /* 0x000000ff00098202 */ /* 0x000fe20000000f00 */
[----:B------:R-:W-:Y:S06]  /*07d0*/  @!P0 BRA `(.L_x_12) ;  /* 0x0000000000608947 */ /* 0x000fec0003800000 */
[----:B------:R-:W-:Y:S01]  /*07e0*/  FSETP.GTU.FTZ.AND P0, PT, |R3|, +INF , PT ;  /* 0x7f8000000300780b */ /* 0x000fe20003f1c200 */
[----:B------:R-:W-:Y:S01]  /*07f0*/  IMAD.MOV.U32 R0, RZ, RZ, R8 ;  /* 0x000000ffff007224 */ /* 0x000fe200078e0008 */
[----:B------:R-:W-:-:S04]  /*0800*/  FSETP.GTU.FTZ.AND P1, PT, |R8|, +INF , PT ;  /* 0x7f8000000800780b */ /* 0x000fc80003f3c200 */
[----:B------:R-:W-:-:S13]  /*0810*/  PLOP3.LUT P0, PT, P0, P1, PT, 0xf8, 0x8f ;  /* 0x00000000008f781c */ /* 0x000fda0000703f70 */
[----:B------:R-:W-:Y:S05]  /*0820*/  @P0 BRA `(.L_x_13) ;  /* 0x00000004004c0947 */ /* 0x000fea0003800000 */
[----:B------:R-:W-:-:S13]  /*0830*/  LOP3.LUT P0, RZ, R8, 0x7fffffff, R3, 0xc8, !PT ;  /* 0x7fffffff08ff7812 */ /* 0x000fda000780c803 */
[----:B------:R-:W-:Y:S05]  /*0840*/  @!P0 BRA `(.L_x_14) ;  /* 0x00000004003c8947 */ /* 0x000fea0003800000 */
[C---:B------:R-:W-:Y:S02]  /*0850*/  FSETP.NEU.FTZ.AND P2, PT, |R3|.reuse, +INF , PT ;  /* 0x7f8000000300780b */ /* 0x040fe40003f5d200 */
[----:B------:R-:W-:Y:S02]  /*0860*/  FSETP.NEU.FTZ.AND P1, PT, |R0|, +INF , PT ;  /* 0x7f8000000000780b */ /* 0x000fe40003f3d200 */
[----:B------:R-:W-:-:S11]  /*0870*/  FSETP.NEU.FTZ.AND P0, PT, |R3|, +INF , PT ;  /* 0x7f8000000300780b */ /* 0x000fd60003f1d200 */
[----:B------:R-:W-:Y:S05]  /*0880*/  @!P1 BRA !P2, `(.L_x_14) ;  /* 0x00000004002c9947 */ /* 0x000fea0005000000 */
[----:B------:R-:W-:-:S04]  /*0890*/  LOP3.LUT P2, RZ, R3, 0x7fffffff, RZ, 0xc0, !PT ;  /* 0x7fffffff03ff7812 */ /* 0x000fc8000784c0ff */
[----:B------:R-:W-:-:S13]  /*08a0*/  PLOP3.LUT P1, PT, P1, P2, PT, 0x2f, 0xf2 ;  /* 0x0000000000f2781c */ /* 0x000fda0000f24577 */
[----:B------:R-:W-:Y:S05]  /*08b0*/  @P1 BRA `(.L_x_15) ;  /* 0x0000000400181947 */ /* 0x000fea0003800000 */
[----:B------:R-:W-:-:S04]  /*08c0*/  LOP3.LUT P1, RZ, R8, 0x7fffffff, RZ, 0xc0, !PT ;  /* 0x7fffffff08ff7812 */ /* 0x000fc8000782c0ff */
[----:B------:R-:W-:-:S13]  /*08d0*/  PLOP3.LUT P0, PT, P0, P1, PT, 0x2f, 0xf2 ;  /* 0x0000000000f2781c */ /* 0x000fda0000702577 */
[----:B------:R-:W-:Y:S05]  /*08e0*/  @P0 BRA `(.L_x_16) ;  /* 0x0000000400000947 */ /* 0x000fea0003800000 */
[----:B------:R-:W-:Y:S02]  /*08f0*/  ISETP.GE.AND P0, PT, R11, RZ, PT ;  /* 0x000000ff0b00720c */ /* 0x000fe40003f06270 */
[----:B------:R-:W-:-:S11]  /*0900*/  ISETP.GE.AND P1, PT, R10, RZ, PT ;  /* 0x000000ff0a00720c */ /* 0x000fd60003f26270 */
[----:B------:R-:W-:Y:S02]  /*0910*/  @P0 IMAD.MOV.U32 R9, RZ, RZ, RZ ;  /* 0x000000ffff090224 */ /* 0x000fe400078e00ff */
[----:B------:R-:W-:Y:S01]  /*0920*/  @!P0 FFMA R3, R3, 1.84467440737095516160e+19, RZ ;  /* 0x5f80000003038823 */ /* 0x000fe200000000ff */
[----:B------:R-:W-:Y:S02]  /*0930*/  @!P0 IMAD.MOV.U32 R9, RZ, RZ, -0x40 ;  /* 0xffffffc0ff098424 */ /* 0x000fe400078e00ff */
[----:B------:R-:W-:-:S03]  /*0940*/  @!P1 FFMA R8, R0, 1.84467440737095516160e+19, RZ ;  /* 0x5f80000000089823 */ /* 0x000fc600000000ff */
[----:B------:R-:W-:-:S07]  /*0950*/  @!P1 IADD3 R9, PT, PT, R9, 0x40, RZ ;  /* 0x0000004009099810 */ /* 0x000fce0007ffe0ff */
.L_x_12:
[----:B------:R-:W-:Y:S01]  /*0960*/  LEA R11, R7, 0xc0800000, 0x17 ;  /* 0xc0800000070b7811 */ /* 0x000fe200078eb8ff */
[----:B------:R-:W-:Y:S04]  /*0970*/  BSSY.RECONVERGENT B2, `(.L_x_17) ;  /* 0x0000036000027945 */ /* 0x000fe80003800200 */
[----:B------:R-:W-:Y:S02]  /*0980*/  IMAD.IADD R11, R8, 0x1, -R11 ;  /* 0x00000001080b7824 */ /* 0x000fe400078e0a0b */
[----:B------:R-:W-:Y:S02]  /*0990*/  VIADD R8, R12, 0xffffff81 ;  /* 0xffffff810c087836 */ /* 0x000fe40000000000 */
[----:B------:R-:W0:Y:S01]  /*09a0*/  MUFU.RCP R10, R11 ;  /* 0x0000000b000a7308 */ /* 0x000e220000001000 */
[----:B------:R-:W-:Y:S01]  /*09b0*/  FADD.FTZ R13, -R11, -RZ ;  /* 0x800000ff0b0d7221 */ /* 0x000fe20000010100 */
[C---:B------:R-:W-:Y:S01]  /*09c0*/  IMAD R0, R8.reuse, -0x800000, R3 ;  /* 0xff80000008007824 */ /* 0x040fe200078e0203 */
[----:B------:R-:W-:-:S04]  /*09d0*/  IADD3 R8, PT, PT, R8, 0x7f, -R7 ;  /* 0x0000007f08087810 */ /* 0x000fc80007ffe807 */
[----:B------:R-:W-:Y:S01]  /*09e0*/  IADD3 R8, PT, PT, R8, R9, RZ ;  /* 0x0000000908087210 */ /* 0x000fe20007ffe0ff */
[----:B0-----:R-:W-:-:S04]  /*09f0*/  FFMA R15, R10, R13, 1 ;  /* 0x3f8000000a0f7423 */ /* 0x001fc8000000000d */
[----:B------:R-:W-:-:S04]  /*0a00*/  FFMA R12, R10, R15, R10 ;  /* 0x0000000f0a0c7223 */ /* 0x000fc8000000000a */
[----:B------:R-:W-:-:S04]  /*0a10*/  FFMA R3, R0, R12, RZ ;  /* 0x0000000c00037223 */ /* 0x000fc800000000ff */
[----:B------:R-:W-:-:S04]  /*0a20*/  FFMA R10, R13, R3, R0 ;  /* 0x000000030d0a7223 */ /* 0x000fc80000000000 */
[----:B------:R-:W-:-:S04]  /*0a30*/  FFMA R15, R12, R10, R3 ;  /* 0x0000000a0c0f7223 */ /* 0x000fc80000000003 */
[----:B------:R-:W-:-:S04]  /*0a40*/  FFMA R10, R13, R15, R0 ;  /* 0x0000000f0d0a7223 */ /* 0x000fc80000000000 */
[----:B------:R-:W-:-:S05]  /*0a50*/  FFMA R0, R12, R10, R15 ;  /* 0x0000000a0c007223 */ /* 0x000fca000000000f */
[----:B------:R-:W-:-:S04]  /*0a60*/  SHF.R.U32.HI R3, RZ, 0x17, R0 ;  /* 0x00000017ff037819 */ /* 0x000fc80000011600 */
[----:B------:R-:W-:-:S05]  /*0a70*/  LOP3.LUT R3, R3, 0xff, RZ, 0xc0, !PT ;  /* 0x000000ff03037812 */ /* 0x000fca00078ec0ff */
[----:B------:R-:W-:-:S04]  /*0a80*/  IMAD.IADD R9, R3, 0x1, R8 ;  /* 0x0000000103097824 */ /* 0x000fc800078e0208 */
[----:B------:R-:W-:-:S05]  /*0a90*/  VIADD R3, R9, 0xffffffff ;  /* 0xffffffff09037836 */ /* 0x000fca0000000000 */
[----:B------:R-:W-:-:S13]  /*0aa0*/  ISETP.GE.U32.AND P0, PT, R3, 0xfe, PT ;  /* 0x000000fe0300780c */ /* 0x000fda0003f06070 */
[----:B------:R-:W-:Y:S05]  /*0ab0*/  @!P0 BRA `(.L_x_18) ;  /* 0x0000000000808947 */ /* 0x000fea0003800000 */
[----:B------:R-:W-:-:S13]  /*0ac0*/  ISETP.GT.AND P0, PT, R9, 0xfe, PT ;  /* 0x000000fe0900780c */ /* 0x000fda0003f04270 */
[----:B------:R-:W-:Y:S05]  /*0ad0*/  @P0 BRA `(.L_x_19) ;  /* 0x00000000006c0947 */ /* 0x000fea0003800000 */
[----:B------:R-:W-:-:S13]  /*0ae0*/  ISETP.GE.AND P0, PT, R9, 0x1, PT ;  /* 0x000000010900780c */ /* 0x000fda0003f06270 */
[----:B------:R-:W-:Y:S05]  /*0af0*/  @P0 BRA `(.L_x_20) ;  /* 0x0000000000740947 */ /* 0x000fea0003800000 */
[----:B------:R-:W-:Y:S02]  /*0b00*/  ISETP.GE.AND P0, PT, R9, -0x18, PT ;  /* 0xffffffe80900780c */ /* 0x000fe40003f06270 */
[----:B------:R-:W-:-:S11]  /*0b10*/  LOP3.LUT R0, R0, 0x80000000, RZ, 0xc0, !PT ;  /* 0x8000000000007812 */ /* 0x000fd600078ec0ff */
[----:B------:R-:W-:Y:S05]  /*0b20*/  @!P0 BRA `(.L_x_20) ;  /* 0x0000000000688947 */ /* 0x000fea0003800000 */
[CCC-:B------:R-:W-:Y:S01]  /*0b30*/  FFMA.RZ R3, R12.reuse, R10.reuse, R15.reuse ;  /* 0x0000000a0c037223 */ /* 0x1c0fe2000000c00f */
[CCC-:B------:R-:W-:Y:S01]  /*0b40*/  FFMA.RM R8, R12.reuse, R10.reuse, R15.reuse ;  /* 0x0000000a0c087223 */ /* 0x1c0fe2000000400f */
[C---:B------:R-:W-:Y:S02]  /*0b50*/  ISETP.NE.AND P2, PT, R9.reuse, RZ, PT ;  /* 0x000000ff0900720c */ /* 0x040fe40003f45270 */
[----:B------:R-:W-:Y:S02]  /*0b60*/  ISETP.NE.AND P1, PT, R9, RZ, PT ;  /* 0x000000ff0900720c */ /* 0x000fe40003f25270 */
[----:B------:R-:W-:Y:S01]  /*0b70*/  LOP3.LUT R7, R3, 0x7fffff, RZ, 0xc0, !PT ;  /* 0x007fffff03077812 */ /* 0x000fe200078ec0ff */
[----:B------:R-:W-:Y:S01]  /*0b80*/  FFMA.RP R3, R12, R10, R15 ;  /* 0x0000000a0c037223 */ /* 0x000fe2000000800f */
[----:B------:R-:W-:Y:S01]  /*0b90*/  IADD3 R10, PT, PT, R9, 0x20, RZ ;  /* 0x00000020090a7810 */ /* 0x000fe20007ffe0ff */
[----:B------:R-:W-:Y:S01]  /*0ba0*/  IMAD.MOV R9, RZ, RZ, -R9 ;  /* 0x000000ffff097224 */ /* 0x000fe200078e0a09 */
[----:B------:R-:W-:-:S02]  /*0bb0*/  LOP3.LUT R7, R7, 0x800000, RZ, 0xfc, !PT ;  /* 0x0080000007077812 */ /* 0x000fc400078efcff */
[----:B------:R-:W-:Y:S02]  /*0bc0*/  FSETP.NEU.FTZ.AND P0, PT, R3, R8, PT ;  /* 0x000000080300720b */ /* 0x000fe40003f1d000 */
[----:B------:R-:W-:Y:S02]  /*0bd0*/  SHF.L.U32 R10, R7, R10, RZ ;  /* 0x0000000a070a7219 */ /* 0x000fe400000006ff */
[----:B------:R-:W-:Y:S02]  /*0be0*/  SEL R8, R9, RZ, P2 ;  /* 0x000000ff09087207 */ /* 0x000fe40001000000 */
[----:B------:R-:W-:Y:S02]  /*0bf0*/  ISETP.NE.AND P1, PT, R10, RZ, P1 ;  /* 0x000000ff0a00720c */ /* 0x000fe40000f25270 */
[----:B------:R-:W-:Y:S02]  /*0c00*/  SHF.R.U32.HI R8, RZ, R8, R7 ;  /* 0x00000008ff087219 */ /* 0x000fe40000011607 */
[----:B------:R-:W-:-:S02]  /*0c10*/  PLOP3.LUT P0, PT, P0, P1, PT, 0xf8, 0x8f ;  /* 0x00000000008f781c */ /* 0x000fc40000703f70 */
[----:B------:R-:W-:Y:S02]  /*0c20*/  SHF.R.U32.HI R10, RZ, 0x1, R8 ;  /* 0x00000001ff0a7819 */ /* 0x000fe40000011608 */
[----:B------:R-:W-:-:S04]  /*0c30*/  SEL R3, RZ, 0x1, !P0 ;  /* 0x00000001ff037807 */ /* 0x000fc80004000000 */
[----:B------:R-:W-:-:S04]  /*0c40*/  LOP3.LUT R3, R3, 0x1, R10, 0xf8, !PT ;  /* 0x0000000103037812 */ /* 0x000fc800078ef80a */
[----:B------:R-:W-:-:S05]  /*0c50*/  LOP3.LUT R3, R3, R8, RZ, 0xc0, !PT ;  /* 0x0000000803037212 */ /* 0x000fca00078ec0ff */
[----:B------:R-:W-:-:S05]  /*0c60*/  IMAD.IADD R3, R10, 0x1, R3 ;  /* 0x000000010a037824 */ /* 0x000fca00078e0203 */
[----:B------:R-:W-:Y:S01]  /*0c70*/  LOP3.LUT R0, R3, R0, RZ, 0xfc, !PT ;  /* 0x0000000003007212 */ /* 0x000fe200078efcff */
[----:B------:R-:W-:Y:S06]  /*0c80*/  BRA `(.L_x_20) ;  /* 0x0000000000107947 */ /* 0x000fec0003800000 */
.L_x_19:
[----:B------:R-:W-:-:S04]  /*0c90*/  LOP3.LUT R0, R0, 0x80000000, RZ, 0xc0, !PT ;  /* 0x8000000000007812 */ /* 0x000fc800078ec0ff */
[----:B------:R-:W-:Y:S01]  /*0ca0*/  LOP3.LUT R0, R0, 0x7f800000, RZ, 0xfc, !PT ;  /* 0x7f80000000007812 */ /* 0x000fe200078efcff */
[----:B------:R-:W-:Y:S06]  /*0cb0*/  BRA `(.L_x_20) ;  /* 0x0000000000047947 */ /* 0x000fec0003800000 */
.L_x_18:
[----:B------:R-:W-:-:S07]  /*0cc0*/  LEA R0, R8, R0, 0x17 ;  /* 0x0000000008007211 */ /* 0x000fce00078eb8ff */
.L_x_20:
[----:B------:R-:W-:Y:S05]  /*0cd0*/  BSYNC.RECONVERGENT B2 ;  /* 0x0000000000027941 */ /* 0x000fea0003800200 */
.L_x_17:
[----:B------:R-:W-:Y:S05]  /*0ce0*/  BRA `(.L_x_21) ;  /* 0x0000000000207947 */ /* 0x000fea0003800000 */
.L_x_16:
[----:B------:R-:W-:-:S04]  /*0cf0*/  LOP3.LUT R0, R8, 0x80000000, R3, 0x48, !PT ;  /* 0x8000000008007812 */ /* 0x000fc800078e4803 */
[----:B------:R-:W-:Y:S01]  /*0d00*/  LOP3.LUT R0, R0, 0x7f800000, RZ, 0xfc, !PT ;  /* 0x7f80000000007812 */ /* 0x000fe200078efcff */
[----:B------:R-:W-:Y:S06]  /*0d10*/  BRA `(.L_x_21) ;  /* 0x0000000000147947 */ /* 0x000fec0003800000 */
.L_x_15:
[----:B------:R-:W-:Y:S01]  /*0d20*/  LOP3.LUT R0, R8, 0x80000000, R3, 0x48, !PT ;  /* 0x8000000008007812 */ /* 0x000fe200078e4803 */
[----:B------:R-:W-:Y:S06]  /*0d30*/  BRA `(.L_x_21) ;  /* 0x00000000000c7947 */ /* 0x000fec0003800000 */
.L_x_14:
[----:B------:R-:W0:Y:S01]  /*0d40*/  MUFU.RSQ R0, -QNAN ;  /* 0xffc0000000007908 */ /* 0x000e220000001400 */
[----:B------:R-:W-:Y:S05]  /*0d50*/  BRA `(.L_x_21) ;  /* 0x0000000000047947 */ /* 0x000fea0003800000 */
.L_x_13:
[----:B------:R-:W-:-:S07]  /*0d60*/  FADD.FTZ R0, R3, R0 ;  /* 0x0000000003007221 */ /* 0x000fce0000010000 */
.L_x_21:
[----:B------:R-:W-:Y:S05]  /*0d70*/  BSYNC.RECONVERGENT B1 ;  /* 0x0000000000017941 */ /* 0x000fea0003800200 */
.L_x_11:
[----:B------:R-:W-:-:S04]  /*0d80*/  IMAD.MOV.U32 R7, RZ, RZ, 0x0 ;  /* 0x00000000ff077424 */ /* 0x000fc800078e00ff */
[----:B0-----:R-:W-:Y:S05]  /*0d90*/  RET.REL.NODEC R6 `(_Z21use_shared_memory_GPUPf) ;  /* 0xfffffff006987950 */ /* 0x001fea0003c3ffff */
.L_x_22:
        /* <DEDUP_REMOVED lines=14> */
.L_x_24:


//--------------------- .text._Z20use_local_memory_GPUf --------------------------
	.section	.text._Z20use_local_memory_GPUf,"ax",@progbits
	.align	128
        .global         _Z20use_local_memory_GPUf
        .type           _Z20use_local_memory_GPUf,@function
        .size           _Z20use_local_memory_GPUf,(.L_x_27 - _Z20use_local_memory_GPUf)
        .other          _Z20use_local_memory_GPUf,@"STO_CUDA_ENTRY STV_DEFAULT"
_Z20use_local_memory_GPUf:
.text._Z20use_local_memory_GPUf:
[----:B------:R-:W-:Y:S01]  /*0000*/  LDC R1, c[0x0][0x37c] ;  /* 0x0000df00ff017b82 */ /* 0x000fe20000000800 */
[----:B------:R-:W-:Y:S05]  /*0010*/  EXIT ;  /* 0x000000000000794d */ /* 0x000fea0003800000 */
.L_x_23:
        /* <DEDUP_REMOVED lines=14> */
.L_x_27:


//--------------------- .nv.shared.reserved.0     --------------------------
	.section	.nv.shared.reserved.0,"aw",@nobits
	.weak		__nv_reservedSMEM_offset_0_alias
	.size		__nv_reservedSMEM_offset_0_alias, 0, 64
	.other		__nv_reservedSMEM_offset_0_alias,@"STO_CUDA_RESERVED_SHARED STV_DEFAULT"
__nv_reservedSMEM_offset_0_alias:
	.zero		0
	.zero		64


//--------------------- .nv.shared._Z21use_shared_memory_GPUPf --------------------------
	.section	.nv.shared._Z21use_shared_memory_GPUPf,"aw",@nobits
	.sectionflags	@""
	.align	4
.nv.shared._Z21use_shared_memory_GPUPf:
	.zero		1536


//--------------------- .nv.constant0._Z21use_global_memory_GPUPf --------------------------
	.section	.nv.constant0._Z21use_global_memory_GPUPf,"a",@progbits
	.sectionflags	@""
	.align	4
.nv.constant0._Z21use_global_memory_GPUPf:
	.zero		904


//--------------------- .nv.constant0._Z21use_shared_memory_GPUPf --------------------------
	.section	.nv.constant0._Z21use_shared_memory_GPUPf,"a",@progbits
	.sectionflags	@""
	.align	4
.nv.constant0._Z21use_shared_memory_GPUPf:
	.zero		904


//--------------------- .nv.constant0._Z20use_local_memory_GPUf --------------------------
	.section	.nv.constant0._Z20use_local_memory_GPUf,"a",@progbits
	.sectionflags	@""
	.align	4
.nv.constant0._Z20use_local_memory_GPUf:
	.zero		900


//--------------------- SYMBOLS --------------------------

	.type		.nv.reservedSmem.offset0,@object
	.size		.nv.reservedSmem.offset0,0x4
	.type		.nv.reservedSmem.cap,@object
	.size		.nv.reservedSmem.cap,0x4
